	.headerflags	@"EF_CUDA_TEXMODE_UNIFIED EF_CUDA_64BIT_ADDRESS EF_CUDA_ACCELERATORS EF_CUDA_SM90 EF_CUDA_VIRTUAL_SM(EF_CUDA_SM90)"
	.elftype	@"ET_EXEC"


//--------------------- .nv.info                  --------------------------
	.section	.nv.info,"",@"SHT_CUDA_INFO"
	.align	4


	//----- nvinfo : EIATTR_REGCOUNT
	.align		4
        /*0000*/ 	.byte	0x04, 0x2f
        /*0002*/ 	.short	(.L_1 - .L_0)
	.align		4
.L_0:
        /*0004*/ 	.word	index@(triton_poi_fused_add_convolution_leaky_relu_34)
        /*0008*/ 	.word	0x00000014


	//----- nvinfo : EIATTR_MIN_STACK_SIZE
	.align		4
.L_1:
        /*000c*/ 	.byte	0x04, 0x12
        /*000e*/ 	.short	(.L_3 - .L_2)
	.align		4
.L_2:
        /*0010*/ 	.word	index@(triton_poi_fused_add_convolution_leaky_relu_34)
        /*0014*/ 	.word	0x00000000


	//----- nvinfo : EIATTR_FRAME_SIZE
	.align		4
.L_3:
        /*0018*/ 	.byte	0x04, 0x11
        /*001a*/ 	.short	(.L_5 - .L_4)
	.align		4
.L_4:
        /*001c*/ 	.word	index@(triton_poi_fused_add_convolution_leaky_relu_34)
        /*0020*/ 	.word	0x00000000


	//----- nvinfo : EIATTR_MIN_STACK_SIZE
	.align		4
.L_5:
        /*0024*/ 	.byte	0x04, 0x12
        /*0026*/ 	.short	(.L_7 - .L_6)
	.align		4
.L_6:
        /*0028*/ 	.word	index@(triton_poi_fused_add_convolution_leaky_relu_34)
        /*002c*/ 	.word	0x00000000
.L_7:


//--------------------- .nv.info.triton_poi_fused_add_convolution_leaky_relu_34 --------------------------
	.section	.nv.info.triton_poi_fused_add_convolution_leaky_relu_34,"",@"SHT_CUDA_INFO"
	.sectionflags	@""
	.align	4


	//----- nvinfo : EIATTR_CUDA_API_VERSION
	.align		4
        /*0000*/ 	.byte	0x04, 0x37
        /*0002*/ 	.short	(.L_9 - .L_8)
.L_8:
        /*0004*/ 	.word	0x0000007c


	//----- nvinfo : EIATTR_KPARAM_INFO
	.align		4
.L_9:
        /*0008*/ 	.byte	0x04, 0x17
        /*000a*/ 	.short	(.L_11 - .L_10)
.L_10:
        /*000c*/ 	.word	0x00000000
        /*0010*/ 	.short	0x0005
        /*0012*/ 	.short	0x0028
        /*0014*/ 	.byte	0x00, 0xf0, 0x11, 0x00


	//----- nvinfo : EIATTR_KPARAM_INFO
	.align		4
.L_11:
        /*0018*/ 	.byte	0x04, 0x17
        /*001a*/ 	.short	(.L_13 - .L_12)
.L_12:
        /*001c*/ 	.word	0x00000000
        /*0020*/ 	.short	0x0004
        /*0022*/ 	.short	0x0020
        /*0024*/ 	.byte	0x00, 0xf4, 0x21, 0x00


	//----- nvinfo : EIATTR_KPARAM_INFO
	.align		4
.L_13:
        /*0028*/ 	.byte	0x04, 0x17
        /*002a*/ 	.short	(.L_15 - .L_14)
.L_14:
        /*002c*/ 	.word	0x00000000
        /*0030*/ 	.short	0x0003
        /*0032*/ 	.short	0x0018
        /*0034*/ 	.byte	0x00, 0xf4, 0x21, 0x00


	//----- nvinfo : EIATTR_KPARAM_INFO
	.align		4
.L_15:
        /*0038*/ 	.byte	0x04, 0x17
        /*003a*/ 	.short	(.L_17 - .L_16)
.L_16:
        /*003c*/ 	.word	0x00000000
        /*0040*/ 	.short	0x0002
        /*0042*/ 	.short	0x0010
        /*0044*/ 	.byte	0x00, 0xf4, 0x21, 0x00


	//----- nvinfo : EIATTR_KPARAM_INFO
	.align		4
.L_17:
        /*0048*/ 	.byte	0x04, 0x17
        /*004a*/ 	.short	(.L_19 - .L_18)
.L_18:
        /*004c*/ 	.word	0x00000000
        /*0050*/ 	.short	0x0001
        /*0052*/ 	.short	0x0008
        /*0054*/ 	.byte	0x00, 0xf4, 0x21, 0x00


	//----- nvinfo : EIATTR_KPARAM_INFO
	.align		4
.L_19:
        /*0058*/ 	.byte	0x04, 0x17
        /*005a*/ 	.short	(.L_21 - .L_20)
.L_20:
        /*005c*/ 	.word	0x00000000
        /*0060*/ 	.short	0x0000
        /*0062*/ 	.short	0x0000
        /*0064*/ 	.byte	0x00, 0xf4, 0x21, 0x00


	//----- nvinfo : EIATTR_SPARSE_MMA_MASK
	.align		4
.L_21:
        /*0068*/ 	.byte	0x03, 0x50
        /*006a*/ 	.short	0x0000


	//----- nvinfo : EIATTR_MAXREG_COUNT
	.align		4
        /*006c*/ 	.byte	0x03, 0x1b
        /*006e*/ 	.short	0x00ff


	//----- nvinfo : EIATTR_EXIT_INSTR_OFFSETS
	.align		4
        /*0070*/ 	.byte	0x04, 0x1c
        /*0072*/ 	.short	(.L_23 - .L_22)


	//   ....[0]....
.L_22:
        /*0074*/ 	.word	0x00000230


	//----- nvinfo : EIATTR_REQNTID
	.align		4
.L_23:
        /*0078*/ 	.byte	0x04, 0x10
        /*007a*/ 	.short	(.L_25 - .L_24)
.L_24:
        /*007c*/ 	.word	0x00000080
        /*0080*/ 	.word	0x00000001
        /*0084*/ 	.word	0x00000001


	//----- nvinfo : EIATTR_CBANK_PARAM_SIZE
	.align		4
.L_25:
        /*0088*/ 	.byte	0x03, 0x19
        /*008a*/ 	.short	0x002c


	//----- nvinfo : EIATTR_PARAM_CBANK
	.align		4
        /*008c*/ 	.byte	0x04, 0x0a
        /*008e*/ 	.short	(.L_27 - .L_26)
	.align		4
.L_26:
        /*0090*/ 	.word	index@(.nv.constant0.triton_poi_fused_add_convolution_leaky_relu_34)
        /*0094*/ 	.short	0x0210
        /*0096*/ 	.short	0x002c


	//----- nvinfo : EIATTR_SW_WAR
	.align		4
.L_27:
        /*0098*/ 	.byte	0x04, 0x36
        /*009a*/ 	.short	(.L_29 - .L_28)
.L_28:
        /*009c*/ 	.word	0x00000008
.L_29:


//--------------------- .nv.callgraph             --------------------------
	.section	.nv.callgraph,"",@"SHT_CUDA_CALLGRAPH"
	.align	4
	.sectionentsize	8
	.align		4
        /*0000*/ 	.word	0x00000000
	.align		4
        /*0004*/ 	.word	0xffffffff
	.align		4
        /*0008*/ 	.word	0x00000000
	.align		4
        /*000c*/ 	.word	0xfffffffe
	.align		4
        /*0010*/ 	.word	0x00000000
	.align		4
        /*0014*/ 	.word	0xfffffffd
	.align		4
        /*0018*/ 	.word	0x00000000
	.align		4
        /*001c*/ 	.word	0xfffffffc


//--------------------- .text.triton_poi_fused_add_convolution_leaky_relu_34 --------------------------
	.section	.text.triton_poi_fused_add_convolution_leaky_relu_34,"ax",@progbits
	.align	128
        .global         triton_poi_fused_add_convolution_leaky_relu_34
        .type           triton_poi_fused_add_convolution_leaky_relu_34,@function
        .size           triton_poi_fused_add_convolution_leaky_relu_34,(.L_x_1 - triton_poi_fused_add_convolution_leaky_relu_34)
        .other          triton_poi_fused_add_convolution_leaky_relu_34,@"STO_CUDA_ENTRY STV_DEFAULT"
triton_poi_fused_add_convolution_leaky_relu_34:
.text.triton_poi_fused_add_convolution_leaky_relu_34:
[----:B------:R-:W-:Y:S01]  /*0000*/  LDC R1, c[0x0][0x28] ;  /* 0x00000a00ff017b82 */ /* 0x000fe20000000800 */
[----:B------:R-:W1:Y:S07]  /*0010*/  S2R R0, SR_TID.X ;  /* 0x0000000000007919 */ /* 0x000e6e0000002100 */
[----:B------:R-:W2:Y:S01]  /*0020*/  LDC.64 R4, c[0x0][0x218] ;  /* 0x00008600ff047b82 */ /* 0x000ea20000000a00 */
[----:B------:R-:W-:Y:S01]  /*0030*/  ULDC.64 UR4, c[0x0][0x208] ;  /* 0x0000820000047ab9 */ /* 0x000fe20000000a00 */
[----:B------:R-:W-:Y:S01]  /*0040*/  ULDC.64 UR6, c[0x0][0x228] ;  /* 0x00008a0000067ab9 */ /* 0x000fe20000000a00 */
[----:B------:R-:W3:Y:S05]  /*0050*/  S2R R13, SR_CTAID.X ;  /* 0x00000000000d7919 */ /* 0x000eea0000002500 */
[----:B------:R-:W4:Y:S08]  /*0060*/  LDC.64 R2, c[0x0][0x210] ;  /* 0x00008400ff027b82 */ /* 0x000f300000000a00 */
[----:B------:R-:W5:Y:S01]  /*0070*/  LDC.64 R10, c[0x0][0x230] ;  /* 0x00008c00ff0a7b82 */ /* 0x000f620000000a00 */
[----:B-1----:R-:W-:-:S05]  /*0080*/  LOP3.LUT R0, R0, 0x7f, RZ, 0xc0, !PT ;  /* 0x0000007f00007812 */ /* 0x002fca00078ec0ff */
[----:B---3--:R-:W-:-:S04]  /*0090*/  IMAD R13, R13, 0x80, R0 ;  /* 0x000000800d0d7824 */ /* 0x008fc800078e0200 */
[----:B------:R-:W-:-:S04]  /*00a0*/  IMAD.HI R0, R13, 0x66666667, RZ ;  /* 0x666666670d007827 */ /* 0x000fc800078e02ff */
[----:B----4-:R-:W-:Y:S01]  /*00b0*/  IMAD.WIDE R2, R13, 0x4, R2 ;  /* 0x000000040d027825 */ /* 0x010fe200078e0202 */
[----:B------:R-:W-:-:S04]  /*00c0*/  SHF.R.S32.HI R7, RZ, 0x1, R0 ;  /* 0x00000001ff077819 */ /* 0x000fc80000011400 */
[----:B------:R-:W-:-:S04]  /*00d0*/  LEA.HI R0, R0, R7, RZ, 0x1 ;  /* 0x0000000700007211 */ /* 0x000fc800078f08ff */
[----:B------:R-:W-:-:S04]  /*00e0*/  SHF.R.S32.HI R7, RZ, 0x1f, R0 ;  /* 0x0000001fff077819 */ /* 0x000fc80000011400 */
[----:B------:R-:W-:-:S04]  /*00f0*/  LEA.HI R7, R7, R0, RZ, 0xa ;  /* 0x0000000007077211 */ /* 0x000fc800078f50ff */
[----:B------:R-:W-:Y:S02]  /*0100*/  LOP3.LUT R9, R7, 0xfffffc00, RZ, 0xc0, !PT ;  /* 0xfffffc0007097812 */ /* 0x000fe400078ec0ff */
[----:B------:R-:W1:Y:S03]  /*0110*/  LDC.64 R6, c[0x0][0x220] ;  /* 0x00008800ff067b82 */ /* 0x000e660000000a00 */
[----:B------:R-:W-:Y:S02]  /*0120*/  IMAD.IADD R9, R0, 0x1, -R9 ;  /* 0x0000000100097824 */ /* 0x000fe400078e0a09 */
[----:B------:R-:W3:Y:S02]  /*0130*/  LDG.E R0, desc[UR4][R2.64] ;  /* 0x0000000402007981 */ /* 0x000ee4000c1e1900 */
[----:B--2---:R-:W-:-:S06]  /*0140*/  IMAD.WIDE R4, R9, 0x4, R4 ;  /* 0x0000000409047825 */ /* 0x004fcc00078e0204 */
[----:B------:R-:W3:Y:S01]  /*0150*/  LDG.E.EL R5, desc[UR4][R4.64] ;  /* 0x0000000404057981 */ /* 0x000ee2000c2e1900 */
[----:B-1----:R-:W-:-:S06]  /*0160*/  IMAD.WIDE R6, R9, 0x4, R6 ;  /* 0x0000000409067825 */ /* 0x002fcc00078e0206 */
[----:B------:R-:W2:Y:S01]  /*0170*/  LDG.E.EL R6, desc[UR4][R6.64] ;  /* 0x0000000406067981 */ /* 0x000ea2000c2e1900 */
[----:B------:R-:W-:-:S04]  /*0180*/  IADD3 R8, P1, R13, UR6, RZ ;  /* 0x000000060d087c10 */ /* 0x000fc8000ff3e0ff */
[C---:B------:R-:W-:Y:S02]  /*0190*/  LEA.HI.X.SX32 R9, R13.reuse, UR7, 0x1, P1 ;  /* 0x000000070d097c11 */ /* 0x040fe400088f0eff */
[C---:B---3--:R-:W-:Y:S01]  /*01a0*/  FSETP.GT.AND P0, PT, R0.reuse, -R5, PT ;  /* 0x800000050000720b */ /* 0x048fe20003f04000 */
[----:B------:R-:W-:Y:S01]  /*01b0*/  FADD R15, R0, R5 ;  /* 0x00000005000f7221 */ /* 0x000fe20000000000 */
[----:B-----5:R-:W-:Y:S02]  /*01c0*/  IMAD.WIDE R4, R13, 0x4, R10 ;  /* 0x000000040d047825 */ /* 0x020fe400078e020a */
[----:B------:R-:W-:-:S09]  /*01d0*/  SEL R17, RZ, 0x1, !P0 ;  /* 0x00000001ff117807 */ /* 0x000fd20004000000 */
[----:B------:R-:W-:Y:S01]  /*01e0*/  @!P0 FMUL R15, R15, 0.10000000149011611938 ;  /* 0x3dcccccd0f0f8820 */ /* 0x000fe20000400000 */
[----:B------:R-:W-:Y:S03]  /*01f0*/  STG.E.U8 desc[UR4][R8.64], R17 ;  /* 0x0000001108007986 */ /* 0x000fe6000c101104 */
[----:B--2---:R-:W-:Y:S01]  /*0200*/  FADD R11, R6, R15 ;  /* 0x0000000f060b7221 */ /* 0x004fe20000000000 */
[----:B------:R-:W-:Y:S04]  /*0210*/  STG.E desc[UR4][R2.64], R15 ;  /* 0x0000000f02007986 */ /* 0x000fe8000c101904 */
[----:B------:R-:W-:Y:S01]  /*0220*/  STG.E desc[UR4][R4.64], R11 ;  /* 0x0000000b04007986 */ /* 0x000fe2000c101904 */
[----:B------:R-:W-:Y:S05]  /*0230*/  EXIT ;  /* 0x000000000000794d */ /* 0x000fea0003800000 */
.L_x_0:
[----:B------:R-:W-:-:S00]  /*0240*/  BRA `(.L_x_0) ;  /* 0xfffffffc00fc7947 */ /* 0x000fc0000383ffff */
[----:B------:R-:W-:-:S00]  /*0250*/  NOP ;  /* 0x0000000000007918 */ /* 0x000fc00000000000 */
        /* <DEDUP_REMOVED lines=10> */
.L_x_1:


//--------------------- .nv.constant0.triton_poi_fused_add_convolution_leaky_relu_34 --------------------------
	.section	.nv.constant0.triton_poi_fused_add_convolution_leaky_relu_34,"a",@progbits
	.sectionflags	@""
	.align	4
.nv.constant0.triton_poi_fused_add_convolution_leaky_relu_34:
	.zero		572
